//
// Generated by NVIDIA NVVM Compiler
//
// Compiler Build ID: CL-36424714
// Cuda compilation tools, release 13.0, V13.0.88
// Based on NVVM 20.0.0
//

.version 9.0
.target sm_100
.address_size 64

	// .globl	_Z7vec_addPfS_S_i
.extern .func  (.param .b32 func_retval0) vprintf
(
	.param .b64 vprintf_param_0,
	.param .b64 vprintf_param_1
)
;
.global .align 1 .b8 $str[28] = {105, 110, 100, 101, 120, 53, 48, 48, 44, 103, 112, 117, 122, 61, 37, 102, 44, 121, 61, 37, 102, 44, 120, 61, 37, 102, 10};

.visible .entry _Z7vec_addPfS_S_i(
	.param .u64 .ptr .align 1 _Z7vec_addPfS_S_i_param_0,
	.param .u64 .ptr .align 1 _Z7vec_addPfS_S_i_param_1,
	.param .u64 .ptr .align 1 _Z7vec_addPfS_S_i_param_2,
	.param .u32 _Z7vec_addPfS_S_i_param_3
)
{
	.local .align 8 .b8 	__local_depot0[24];
	.reg .b64 	%SP;
	.reg .b64 	%SPL;
	.reg .pred 	%p<4>;
	.reg .b32 	%r<13>;
	.reg .b32 	%f<7>;
	.reg .b64 	%rd<16>;
	.reg .b64 	%fd<4>;

	mov.u64 	%SPL, __local_depot0;
	cvta.local.u64 	%SP, %SPL;
	ld.param.u64 	%rd5, [_Z7vec_addPfS_S_i_param_0];
	ld.param.u64 	%rd6, [_Z7vec_addPfS_S_i_param_1];
	ld.param.u64 	%rd7, [_Z7vec_addPfS_S_i_param_2];
	ld.param.u32 	%r6, [_Z7vec_addPfS_S_i_param_3];
	cvta.to.global.u64 	%rd1, %rd7;
	cvta.to.global.u64 	%rd2, %rd5;
	cvta.to.global.u64 	%rd3, %rd6;
	mov.u32 	%r1, %ntid.x;
	mov.u32 	%r7, %ctaid.x;
	mov.u32 	%r8, %tid.x;
	mad.lo.s32 	%r12, %r1, %r7, %r8;
	setp.ge.s32 	%p1, %r12, %r6;
	@%p1 bra 	$L__BB0_5;
	add.u64 	%rd8, %SP, 0;
	add.u64 	%rd4, %SPL, 0;
	mov.u32 	%r9, %nctaid.x;
	mul.lo.s32 	%r3, %r9, %r1;
	mov.u64 	%rd13, $str;
$L__BB0_2:
	mul.wide.s32 	%rd9, %r12, 4;
	add.s64 	%rd10, %rd3, %rd9;
	ld.global.f32 	%f1, [%rd10];
	add.s64 	%rd11, %rd2, %rd9;
	ld.global.f32 	%f2, [%rd11];
	add.f32 	%f3, %f1, %f2;
	add.s64 	%rd12, %rd1, %rd9;
	st.global.f32 	[%rd12], %f3;
	setp.ne.s32 	%p2, %r12, 500;
	@%p2 bra 	$L__BB0_4;
	ld.global.f32 	%f4, [%rd1+2000];
	cvt.f64.f32 	%fd1, %f4;
	ld.global.f32 	%f5, [%rd3+2000];
	cvt.f64.f32 	%fd2, %f5;
	ld.global.f32 	%f6, [%rd2+2000];
	cvt.f64.f32 	%fd3, %f6;
	st.local.f64 	[%rd4], %fd1;
	st.local.f64 	[%rd4+8], %fd2;
	st.local.f64 	[%rd4+16], %fd3;
	cvta.global.u64 	%rd14, %rd13;
	{ // callseq 0, 0
	.param .b64 param0;
	st.param.b64 	[param0], %rd14;
	.param .b64 param1;
	st.param.b64 	[param1], %rd8;
	.param .b32 retval0;
	call.uni (retval0), 
	vprintf, 
	(
	param0, 
	param1
	);
	ld.param.b32 	%r10, [retval0];
	} // callseq 0
$L__BB0_4:
	add.s32 	%r12, %r12, %r3;
	setp.lt.s32 	%p3, %r12, %r6;
	@%p3 bra 	$L__BB0_2;
$L__BB0_5:
	ret;

}


// ===== COMPILED SASS (sm_100) =====

	.target	sm_100

	.elftype	@"ET_EXEC"


//--------------------- .note.nv.tkinfo           --------------------------
	.section	.note.nv.tkinfo,"",@"SHT_NOTE"
	.sectionflags	@"SHF_NOTE_NV_TKINFO"
	.tkinfo
        /*0018*/ 	.word	0x00000002
        /*0030*/ 	.string	""
        /*0030*/ 	.string	"ptxas"
        /*0030*/ 	.string	"Cuda compilation tools, release 13.0, V13.0.88"
        /*0030*/ 	.string	"Build cuda_13.0.r13.0/compiler.36424714_0"
        /*0030*/ 	.string	"-arch sm_100 -m 64 "



//--------------------- .note.nv.cuinfo           --------------------------
	.section	.note.nv.cuinfo,"",@"SHT_NOTE"
	.sectionflags	@"SHF_NOTE_NV_CUINFO"
        /*0018*/ 	.short	0x0002
        /*001a*/ 	.short	0x0064
        /*001c*/ 	.short	0x0082
	.zero		2


//--------------------- .nv.info                  --------------------------
	.section	.nv.info,"",@"SHT_CUDA_INFO"
	.align	4


	//----- nvinfo : EIATTR_REGCOUNT
	.align		4
        /*0000*/ 	.byte	0x04, 0x2f
        /*0002*/ 	.short	(.L_2 - .L_1)
	.align		4
.L_1:
        /*0004*/ 	.word	index@(_Z7vec_addPfS_S_i)
        /*0008*/ 	.word	0x00000018


	//----- nvinfo : EIATTR_FRAME_SIZE
	.align		4
.L_2:
        /*000c*/ 	.byte	0x04, 0x11
        /*000e*/ 	.short	(.L_4 - .L_3)
	.align		4
.L_3:
        /*0010*/ 	.word	index@(_Z7vec_addPfS_S_i)
        /*0014*/ 	.word	0x00000018


	//----- nvinfo : EIATTR_MIN_STACK_SIZE
	.align		4
.L_4:
        /*0018*/ 	.byte	0x04, 0x12
        /*001a*/ 	.short	(.L_6 - .L_5)
	.align		4
.L_5:
        /*001c*/ 	.word	index@(_Z7vec_addPfS_S_i)
        /*0020*/ 	.word	0x00000018
.L_6:


//--------------------- .nv.compat                --------------------------
	.section	.nv.compat,"",@"SHT_CUDA_COMPAT_INFO"
	.align	4
        /*0000*/ 	.byte	0x02, 0x09, 0x00, 0x00, 0x02, 0x02, 0x01, 0x00, 0x02, 0x05, 0x05, 0x00, 0x03, 0x07, 0x01, 0x01
        /*0010*/ 	.byte	0x02, 0x03, 0x00, 0x00, 0x02, 0x06, 0x01, 0x00, 0x04, 0x0b, 0x08, 0x00, 0x09, 0x00, 0x00, 0x00
        /*0020*/ 	.byte	0x00, 0x00, 0x00, 0x00


//--------------------- .nv.info._Z7vec_addPfS_S_i --------------------------
	.section	.nv.info._Z7vec_addPfS_S_i,"",@"SHT_CUDA_INFO"
	.sectionflags	@""
	.align	4


	//----- nvinfo : EIATTR_CUDA_API_VERSION
	.align		4
        /*0000*/ 	.byte	0x04, 0x37
        /*0002*/ 	.short	(.L_8 - .L_7)
.L_7:
        /*0004*/ 	.word	0x00000082


	//----- nvinfo : EIATTR_KPARAM_INFO
	.align		4
.L_8:
        /*0008*/ 	.byte	0x04, 0x17
        /*000a*/ 	.short	(.L_10 - .L_9)
.L_9:
        /*000c*/ 	.word	0x00000000
        /*0010*/ 	.short	0x0003
        /*0012*/ 	.short	0x0018
        /*0014*/ 	.byte	0x00, 0xf0, 0x11, 0x00


	//----- nvinfo : EIATTR_KPARAM_INFO
	.align		4
.L_10:
        /*0018*/ 	.byte	0x04, 0x17
        /*001a*/ 	.short	(.L_12 - .L_11)
.L_11:
        /*001c*/ 	.word	0x00000000
        /*0020*/ 	.short	0x0002
        /*0022*/ 	.short	0x0010
        /*0024*/ 	.byte	0x00, 0xf5, 0x21, 0x00


	//----- nvinfo : EIATTR_KPARAM_INFO
	.align		4
.L_12:
        /*0028*/ 	.byte	0x04, 0x17
        /*002a*/ 	.short	(.L_14 - .L_13)
.L_13:
        /*002c*/ 	.word	0x00000000
        /*0030*/ 	.short	0x0001
        /*0032*/ 	.short	0x0008
        /*0034*/ 	.byte	0x00, 0xf5, 0x21, 0x00


	//----- nvinfo : EIATTR_KPARAM_INFO
	.align		4
.L_14:
        /*0038*/ 	.byte	0x04, 0x17
        /*003a*/ 	.short	(.L_16 - .L_15)
.L_15:
        /*003c*/ 	.word	0x00000000
        /*0040*/ 	.short	0x0000
        /*0042*/ 	.short	0x0000
        /*0044*/ 	.byte	0x00, 0xf5, 0x21, 0x00


	//----- nvinfo : EIATTR_SPARSE_MMA_MASK
	.align		4
.L_16:
        /*0048*/ 	.byte	0x03, 0x50
        /*004a*/ 	.short	0x0000


	//----- nvinfo : EIATTR_MAXREG_COUNT
	.align		4
        /*004c*/ 	.byte	0x03, 0x1b
        /*004e*/ 	.short	0x00ff


	//----- nvinfo : EIATTR_EXTERNS
	.align		4
        /*0050*/ 	.byte	0x04, 0x0f
        /*0052*/ 	.short	(.L_18 - .L_17)


	//   ....[0]....
	.align		4
.L_17:
        /*0054*/ 	.word	index@(vprintf)


	//----- nvinfo : EIATTR_MERCURY_ISA_VERSION
	.align		4
.L_18:
        /*0058*/ 	.byte	0x03, 0x5f
        /*005a*/ 	.short	0x0101


	//----- nvinfo : EIATTR_VRC_CTA_INIT_COUNT
	.align		4
        /*005c*/ 	.byte	0x02, 0x4a
	.zero		1
	.zero		1


	//----- nvinfo : EIATTR_SYSCALL_OFFSETS
	.align		4
        /*0060*/ 	.byte	0x04, 0x46
        /*0062*/ 	.short	(.L_20 - .L_19)


	//   ....[0]....
.L_19:
        /*0064*/ 	.word	0x00000350


	//----- nvinfo : EIATTR_EXIT_INSTR_OFFSETS
	.align		4
.L_20:
        /*0068*/ 	.byte	0x04, 0x1c
        /*006a*/ 	.short	(.L_22 - .L_21)


	//   ....[0]....
.L_21:
        /*006c*/ 	.word	0x000000c0


	//   ....[1]....
        /*0070*/ 	.word	0x00000390


	//----- nvinfo : EIATTR_CRS_STACK_SIZE
	.align		4
.L_22:
        /*0074*/ 	.byte	0x04, 0x1e
        /*0076*/ 	.short	(.L_24 - .L_23)
.L_23:
        /*0078*/ 	.word	0x00000000


	//----- nvinfo : EIATTR_CBANK_PARAM_SIZE
	.align		4
.L_24:
        /*007c*/ 	.byte	0x03, 0x19
        /*007e*/ 	.short	0x001c


	//----- nvinfo : EIATTR_PARAM_CBANK
	.align		4
        /*0080*/ 	.byte	0x04, 0x0a
        /*0082*/ 	.short	(.L_26 - .L_25)
	.align		4
.L_25:
        /*0084*/ 	.word	index@(.nv.constant0._Z7vec_addPfS_S_i)
        /*0088*/ 	.short	0x0380
        /*008a*/ 	.short	0x001c


	//----- nvinfo : EIATTR_SW_WAR
	.align		4
.L_26:
        /*008c*/ 	.byte	0x04, 0x36
        /*008e*/ 	.short	(.L_28 - .L_27)
.L_27:
        /*0090*/ 	.word	0x00000008
.L_28:


//--------------------- .nv.callgraph             --------------------------
	.section	.nv.callgraph,"",@"SHT_CUDA_CALLGRAPH"
	.align	4
	.sectionentsize	8
	.align		4
        /*0000*/ 	.word	0x00000000
	.align		4
        /*0004*/ 	.word	0xffffffff
	.align		4
        /*0008*/ 	.word	index@(_Z7vec_addPfS_S_i)
	.align		4
        /*000c*/ 	.word	index@(vprintf)
	.align		4
        /*0010*/ 	.word	0x00000000
	.align		4
        /*0014*/ 	.word	0xfffffffe
	.align		4
        /*0018*/ 	.word	0x00000000
	.align		4
        /*001c*/ 	.word	0xfffffffd
	.align		4
        /*0020*/ 	.word	0x00000000
	.align		4
        /*0024*/ 	.word	0xfffffffc


//--------------------- .nv.constant4             --------------------------
	.section	.nv.constant4,"a",@progbits
	.align	8
	.align		8
.nv.constant4:
        /*0000*/ 	.dword	vprintf
	.align		8
        /*0008*/ 	.dword	$str


//--------------------- .text._Z7vec_addPfS_S_i   --------------------------
	.section	.text._Z7vec_addPfS_S_i,"ax",@progbits
	.align	128
        .global         _Z7vec_addPfS_S_i
        .type           _Z7vec_addPfS_S_i,@function
        .size           _Z7vec_addPfS_S_i,(.L_x_4 - _Z7vec_addPfS_S_i)
        .other          _Z7vec_addPfS_S_i,@"STO_CUDA_ENTRY STV_DEFAULT"
_Z7vec_addPfS_S_i:
.text._Z7vec_addPfS_S_i:
[----:B------:R-:W0:Y:S01]  /*0000*/  LDC R1, c[0x0][0x37c] ;  /* 0x0000df00ff017b82 */ /* 0x000e220000000800 */
[----:B------:R-:W1:Y:S01]  /*0010*/  S2R R17, SR_CTAID.X ;  /* 0x0000000000117919 */ /* 0x000e620000002500 */
[----:B------:R-:W2:Y:S01]  /*0020*/  LDCU UR5, c[0x0][0x2fc] ;  /* 0x00005f80ff0577ac */ /* 0x000ea20008000800 */
[----:B0-----:R-:W-:Y:S01]  /*0030*/  VIADD R1, R1, 0xffffffe8 ;  /* 0xffffffe801017836 */ /* 0x001fe20000000000 */
[----:B------:R-:W1:Y:S01]  /*0040*/  S2R R0, SR_TID.X ;  /* 0x0000000000007919 */ /* 0x000e620000002100 */
[----:B------:R-:W1:Y:S01]  /*0050*/  LDCU UR38, c[0x0][0x360] ;  /* 0x00006c00ff2677ac */ /* 0x000e620008000800 */
[----:B------:R-:W0:Y:S01]  /*0060*/  LDCU UR6, c[0x0][0x398] ;  /* 0x00007300ff0677ac */ /* 0x000e220008000800 */
[----:B------:R-:W3:Y:S02]  /*0070*/  LDCU UR4, c[0x0][0x2f8] ;  /* 0x00005f00ff0477ac */ /* 0x000ee40008000800 */
[----:B---3--:R-:W-:Y:S01]  /*0080*/  IADD3 R2, P1, PT, R1, UR4, RZ ;  /* 0x0000000401027c10 */ /* 0x008fe2000ff3e0ff */
[----:B-1----:R-:W-:-:S04]  /*0090*/  IMAD R17, R17, UR38, R0 ;  /* 0x0000002611117c24 */ /* 0x002fc8000f8e0200 */
[----:B--2---:R-:W-:Y:S01]  /*00a0*/  IMAD.X R16, RZ, RZ, UR5, P1 ;  /* 0x00000005ff107e24 */ /* 0x004fe200088e06ff */
[----:B0-----:R-:W-:-:S13]  /*00b0*/  ISETP.GE.AND P0, PT, R17, UR6, PT ;  /* 0x0000000611007c0c */ /* 0x001fda000bf06270 */
[----:B------:R-:W-:Y:S05]  /*00c0*/  @P0 EXIT ;  /* 0x000000000000094d */ /* 0x000fea0003800000 */
[----:B------:R-:W0:Y:S01]  /*00d0*/  LDCU UR4, c[0x0][0x370] ;  /* 0x00006e00ff0477ac */ /* 0x000e220008000800 */
[----:B------:R-:W1:Y:S01]  /*00e0*/  LDCU.64 UR36, c[0x0][0x358] ;  /* 0x00006b00ff2477ac */ /* 0x000e620008000a00 */
[----:B------:R-:W2:Y:S01]  /*00f0*/  LDCU UR39, c[0x0][0x398] ;  /* 0x00007300ff2777ac */ /* 0x000ea20008000800 */
[----:B0-----:R-:W-:-:S12]  /*0100*/  UIMAD UR38, UR38, UR4, URZ ;  /* 0x00000004262672a4 */ /* 0x001fd8000f8e02ff */
.L_x_2:
[----:B0-----:R-:W0:Y:S08]  /*0110*/  LDC.64 R4, c[0x0][0x388] ;  /* 0x0000e200ff047b82 */ /* 0x001e300000000a00 */
[----:B------:R-:W3:Y:S08]  /*0120*/  LDC.64 R6, c[0x0][0x380] ;  /* 0x0000e000ff067b82 */ /* 0x000ef00000000a00 */
[----:B------:R-:W4:Y:S01]  /*0130*/  LDC.64 R8, c[0x0][0x390] ;  /* 0x0000e400ff087b82 */ /* 0x000f220000000a00 */
[----:B0-----:R-:W-:-:S06]  /*0140*/  IMAD.WIDE R4, R17, 0x4, R4 ;  /* 0x0000000411047825 */ /* 0x001fcc00078e0204 */
[----:B-1----:R-:W5:Y:S01]  /*0150*/  LDG.E R4, desc[UR36][R4.64] ;  /* 0x0000002404047981 */ /* 0x002f62000c1e1900 */
[----:B---3--:R-:W-:-:S06]  /*0160*/  IMAD.WIDE R6, R17, 0x4, R6 ;  /* 0x0000000411067825 */ /* 0x008fcc00078e0206 */
[----:B------:R-:W5:Y:S01]  /*0170*/  LDG.E R7, desc[UR36][R6.64] ;  /* 0x0000002406077981 */ /* 0x000f62000c1e1900 */
[C---:B----4-:R-:W-:Y:S01]  /*0180*/  IMAD.WIDE R8, R17.reuse, 0x4, R8 ;  /* 0x0000000411087825 */ /* 0x050fe200078e0208 */
[C---:B------:R-:W-:Y:S02]  /*0190*/  ISETP.NE.AND P0, PT, R17.reuse, 0x1f4, PT ;  /* 0x000001f41100780c */ /* 0x040fe40003f05270 */
[----:B------:R-:W-:Y:S01]  /*01a0*/  IADD3 R17, PT, PT, R17, UR38, RZ ;  /* 0x0000002611117c10 */ /* 0x000fe2000fffe0ff */
[----:B------:R-:W-:Y:S03]  /*01b0*/  BSSY.RECONVERGENT B6, `(.L_x_0) ;  /* 0x000001b000067945 */ /* 0x000fe60003800200 */
[----:B--2---:R-:W-:-:S04]  /*01c0*/  ISETP.GE.AND P1, PT, R17, UR39, PT ;  /* 0x0000002711007c0c */ /* 0x004fc8000bf26270 */
[----:B------:R-:W-:Y:S01]  /*01d0*/  P2R R18, PR, RZ, 0x2 ;  /* 0x00000002ff127803 */ /* 0x000fe20000000000 */
[----:B-----5:R-:W-:-:S05]  /*01e0*/  FADD R3, R4, R7 ;  /* 0x0000000704037221 */ /* 0x020fca0000000000 */
[----:B------:R0:W-:Y:S01]  /*01f0*/  STG.E desc[UR36][R8.64], R3 ;  /* 0x0000000308007986 */ /* 0x0001e2000c101924 */
[----:B------:R-:W-:Y:S05]  /*0200*/  @P0 BRA `(.L_x_1) ;  /* 0x0000000000540947 */ /* 0x000fea0003800000 */
[----:B------:R-:W1:Y:S08]  /*0210*/  LDC.64 R4, c[0x0][0x390] ;  /* 0x0000e400ff047b82 */ /* 0x000e700000000a00 */
[----:B------:R-:W0:Y:S08]  /*0220*/  LDC.64 R20, c[0x0][0x388] ;  /* 0x0000e200ff147b82 */ /* 0x000e300000000a00 */
[----:B------:R-:W2:Y:S01]  /*0230*/  LDC.64 R6, c[0x0][0x380] ;  /* 0x0000e000ff067b82 */ /* 0x000ea20000000a00 */
[----:B------:R-:W-:Y:S01]  /*0240*/  MOV R14, 0x0 ;  /* 0x00000000000e7802 */ /* 0x000fe20000000f00 */
[----:B------:R-:W3:Y:S01]  /*0250*/  LDCU.64 UR4, c[0x4][0x8] ;  /* 0x01000100ff0477ac */ /* 0x000ee20008000a00 */
[----:B-1----:R3:W4:Y:S04]  /*0260*/  LDG.E R0, desc[UR36][R4.64+0x7d0] ;  /* 0x0007d02404007981 */ /* 0x002728000c1e1900 */
[----:B0-----:R-:W5:Y:S04]  /*0270*/  LDG.E R3, desc[UR36][R20.64+0x7d0] ;  /* 0x0007d02414037981 */ /* 0x001f68000c1e1900 */
[----:B--2---:R0:W2:Y:S01]  /*0280*/  LDG.E R12, desc[UR36][R6.64+0x7d0] ;  /* 0x0007d024060c7981 */ /* 0x0040a2000c1e1900 */
[----:B------:R-:W1:Y:S01]  /*0290*/  LDC.64 R14, c[0x4][R14] ;  /* 0x010000000e0e7b82 */ /* 0x000e620000000a00 */
[----:B---3--:R-:W-:Y:S01]  /*02a0*/  IMAD.U32 R4, RZ, RZ, UR4 ;  /* 0x00000004ff047e24 */ /* 0x008fe2000f8e00ff */
[----:B------:R-:W-:Y:S01]  /*02b0*/  MOV R5, UR5 ;  /* 0x0000000500057c02 */ /* 0x000fe20008000f00 */
[----:B0-----:R-:W-:Y:S01]  /*02c0*/  IMAD.MOV.U32 R6, RZ, RZ, R2 ;  /* 0x000000ffff067224 */ /* 0x001fe200078e0002 */
[----:B------:R-:W-:Y:S01]  /*02d0*/  MOV R7, R16 ;  /* 0x0000001000077202 */ /* 0x000fe20000000f00 */
[----:B----4-:R-:W0:Y:S08]  /*02e0*/  F2F.F64.F32 R8, R0 ;  /* 0x0000000000087310 */ /* 0x010e300000201800 */
[----:B-----5:R-:W3:Y:S01]  /*02f0*/  F2F.F64.F32 R10, R3 ;  /* 0x00000003000a7310 */ /* 0x020ee20000201800 */
[----:B0-----:R0:W-:Y:S07]  /*0300*/  STL.64 [R1], R8 ;  /* 0x0000000801007387 */ /* 0x0011ee0000100a00 */
[----:B--2---:R-:W2:Y:S01]  /*0310*/  F2F.F64.F32 R12, R12 ;  /* 0x0000000c000c7310 */ /* 0x004ea20000201800 */
[----:B---3--:R0:W-:Y:S04]  /*0320*/  STL.64 [R1+0x8], R10 ;  /* 0x0000080a01007387 */ /* 0x0081e80000100a00 */
[----:B-12---:R0:W-:Y:S02]  /*0330*/  STL.64 [R1+0x10], R12 ;  /* 0x0000100c01007387 */ /* 0x0061e40000100a00 */
[----:B------:R-:W-:-:S07]  /*0340*/  LEPC R20, `(.L_x_1) ;  /* 0x000000001014794e */ /* 0x000fce0000000000 */
[----:B0-----:R-:W-:Y:S05]  /*0350*/  CALL.ABS.NOINC R14 ;  /* 0x000000000e007343 */ /* 0x001fea0003c00000 */
.L_x_1:
[----:B------:R-:W-:Y:S05]  /*0360*/  BSYNC.RECONVERGENT B6 ;  /* 0x0000000000067941 */ /* 0x000fea0003800200 */
.L_x_0:
[----:B------:R-:W-:-:S13]  /*0370*/  ISETP.NE.AND P6, PT, R18, RZ, PT ;  /* 0x000000ff1200720c */ /* 0x000fda0003fc5270 */
[----:B------:R-:W-:Y:S05]  /*0380*/  @!P6 BRA `(.L_x_2) ;  /* 0xfffffffc0060e947 */ /* 0x000fea000383ffff */
[----:B------:R-:W-:Y:S05]  /*0390*/  EXIT ;  /* 0x000000000000794d */ /* 0x000fea0003800000 */
.L_x_3:
[----:B------:R-:W-:-:S00]  /*03a0*/  BRA `(.L_x_3) ;  /* 0xfffffffc00fc7947 */ /* 0x000fc0000383ffff */
[----:B------:R-:W-:-:S00]  /*03b0*/  NOP ;  /* 0x0000000000007918 */ /* 0x000fc00000000000 */
        /* <DEDUP_REMOVED lines=12> */
.L_x_4:


//--------------------- .nv.global.init           --------------------------
	.section	.nv.global.init,"aw",@progbits
.nv.global.init:
	.type		$str,@object
	.size		$str,(.L_0 - $str)
$str:
        /*0000*/ 	.byte	0x69, 0x6e, 0x64, 0x65, 0x78, 0x35, 0x30, 0x30, 0x2c, 0x67, 0x70, 0x75, 0x7a, 0x3d, 0x25, 0x66
        /*0010*/ 	.byte	0x2c, 0x79, 0x3d, 0x25, 0x66, 0x2c, 0x78, 0x3d, 0x25, 0x66, 0x0a, 0x00
.L_0:


//--------------------- .nv.shared.reserved.0     --------------------------
	.section	.nv.shared.reserved.0,"aw",@nobits
	.weak		__nv_reservedSMEM_offset_0_alias
	.size		__nv_reservedSMEM_offset_0_alias, 0, 64
	.other		__nv_reservedSMEM_offset_0_alias,@"STO_CUDA_RESERVED_SHARED STV_DEFAULT"
__nv_reservedSMEM_offset_0_alias:
	.zero		0
	.zero		64


//--------------------- .nv.constant0._Z7vec_addPfS_S_i --------------------------
	.section	.nv.constant0._Z7vec_addPfS_S_i,"a",@progbits
	.sectionflags	@""
	.align	4
.nv.constant0._Z7vec_addPfS_S_i:
	.zero		924


//--------------------- SYMBOLS --------------------------

	.type		.nv.reservedSmem.offset0,@object
	.size		.nv.reservedSmem.offset0,0x4
	.type		vprintf,@function
